//
// Generated by NVIDIA NVVM Compiler
//
// Compiler Build ID: CL-36424714
// Cuda compilation tools, release 13.0, V13.0.88
// Based on NVVM 20.0.0
//

.version 9.0
.target sm_100
.address_size 64

	// .globl	my_kernel_kernel0
// _ZZ17my_kernel_kernel0E20placeholder_d_shared has been demoted
// _ZZ17my_kernel_kernel0E18placeholder_shared has been demoted

.visible .entry my_kernel_kernel0(
	.param .u64 .ptr .align 1 my_kernel_kernel0_param_0,
	.param .u64 .ptr .align 1 my_kernel_kernel0_param_1,
	.param .u64 .ptr .align 1 my_kernel_kernel0_param_2
)
{
	.reg .pred 	%p<2>;
	.reg .b32 	%r<77>;
	.reg .b32 	%f<170>;
	.reg .b64 	%rd<36>;
	// demoted variable
	.shared .align 4 .b8 _ZZ17my_kernel_kernel0E20placeholder_d_shared[512];
	// demoted variable
	.shared .align 4 .b8 _ZZ17my_kernel_kernel0E18placeholder_shared[256];
	ld.param.u64 	%rd17, [my_kernel_kernel0_param_0];
	ld.param.u64 	%rd18, [my_kernel_kernel0_param_1];
	cvta.to.global.u64 	%rd19, %rd18;
	cvta.to.global.u64 	%rd20, %rd17;
	mov.u32 	%r13, %tid.x;
	shl.b32 	%r14, %r13, 3;
	mov.u32 	%r15, _ZZ17my_kernel_kernel0E20placeholder_d_shared;
	add.s32 	%r1, %r15, %r14;
	mov.u32 	%r2, %ctaid.x;
	shl.b32 	%r16, %r2, 8;
	and.b32  	%r17, %r16, 2147418112;
	shl.b32 	%r18, %r2, 6;
	and.b32  	%r19, %r18, 15360;
	or.b32  	%r20, %r17, %r19;
	shl.b32 	%r21, %r13, 6;
	and.b32  	%r22, %r21, 65408;
	add.s32 	%r23, %r20, %r22;
	shl.b32 	%r24, %r13, 1;
	and.b32  	%r25, %r24, 2;
	or.b32  	%r26, %r23, %r25;
	add.s32 	%r27, %r24, 48;
	and.b32  	%r28, %r27, 4064;
	add.s32 	%r29, %r24, 16;
	add.s32 	%r30, %r29, %r28;
	shl.b32 	%r31, %r30, 2;
	add.s32 	%r3, %r15, %r31;
	shl.b32 	%r32, %r13, 10;
	add.s32 	%r33, %r32, 24576;
	and.b32  	%r34, %r33, 2080768;
	add.s32 	%r35, %r24, 80;
	and.b32  	%r36, %r35, 4064;
	add.s32 	%r37, %r29, %r36;
	shl.b32 	%r38, %r37, 2;
	add.s32 	%r4, %r15, %r38;
	add.s32 	%r39, %r32, 40960;
	and.b32  	%r40, %r39, 2080768;
	add.s32 	%r41, %r24, 112;
	and.b32  	%r42, %r41, 4064;
	add.s32 	%r43, %r29, %r42;
	shl.b32 	%r44, %r43, 2;
	add.s32 	%r5, %r15, %r44;
	add.s32 	%r45, %r32, 57344;
	and.b32  	%r46, %r45, 2080768;
	shl.b32 	%r47, %r2, 7;
	and.b32  	%r48, %r47, 2147450880;
	shl.b32 	%r49, %r13, 11;
	and.b32  	%r50, %r49, 2088960;
	add.s32 	%r6, %r48, %r50;
	and.b32  	%r7, %r2, 15;
	shl.b32 	%r51, %r2, 9;
	and.b32  	%r52, %r51, 7680;
	shl.b32 	%r53, %r13, 7;
	and.b32  	%r8, %r53, 384;
	shl.b32 	%r54, %r13, 4;
	and.b32  	%r55, %r54, 16320;
	mov.u32 	%r56, _ZZ17my_kernel_kernel0E18placeholder_shared;
	add.s32 	%r9, %r56, %r55;
	add.s32 	%r57, %r26, %r46;
	add.s32 	%r58, %r57, 512;
	mul.wide.u32 	%rd21, %r58, 4;
	add.s64 	%rd35, %rd20, %rd21;
	add.s32 	%r59, %r26, %r40;
	add.s32 	%r60, %r59, 512;
	mul.wide.u32 	%rd22, %r60, 4;
	add.s64 	%rd34, %rd20, %rd22;
	add.s32 	%r61, %r26, %r34;
	add.s32 	%r62, %r61, 512;
	mul.wide.u32 	%rd23, %r62, 4;
	add.s64 	%rd33, %rd20, %rd23;
	or.b32  	%r63, %r6, %r52;
	or.b32  	%r64, %r63, %r8;
	mul.wide.u32 	%rd24, %r64, 4;
	add.s64 	%rd25, %rd24, %rd19;
	add.s64 	%rd32, %rd25, 65536;
	mul.wide.u32 	%rd26, %r26, 4;
	add.s64 	%rd31, %rd20, %rd26;
	mov.b32 	%r76, 0;
	mov.f32 	%f154, 0f00000000;
	mov.f32 	%f155, %f154;
	mov.f32 	%f156, %f154;
	mov.f32 	%f157, %f154;
	mov.f32 	%f158, %f154;
	mov.f32 	%f159, %f154;
	mov.f32 	%f160, %f154;
	mov.f32 	%f161, %f154;
	mov.f32 	%f162, %f154;
	mov.f32 	%f163, %f154;
	mov.f32 	%f164, %f154;
	mov.f32 	%f165, %f154;
	mov.f32 	%f166, %f154;
	mov.f32 	%f167, %f154;
	mov.f32 	%f168, %f154;
	mov.f32 	%f169, %f154;
$L__BB0_1:
	bar.sync 	0;
	ld.global.nc.v2.f32 	{%f34, %f35}, [%rd31];
	st.shared.v2.f32 	[%r1], {%f34, %f35};
	ld.global.nc.v2.f32 	{%f36, %f37}, [%rd31+2048];
	st.shared.v2.f32 	[%r1+64], {%f36, %f37};
	ld.global.nc.v2.f32 	{%f38, %f39}, [%rd31+65536];
	st.shared.v2.f32 	[%r1+128], {%f38, %f39};
	ld.global.nc.v2.f32 	{%f40, %f41}, [%rd33];
	st.shared.v2.f32 	[%r3], {%f40, %f41};
	ld.global.nc.v2.f32 	{%f42, %f43}, [%rd31+131072];
	st.shared.v2.f32 	[%r1+256], {%f42, %f43};
	ld.global.nc.v2.f32 	{%f44, %f45}, [%rd34];
	st.shared.v2.f32 	[%r4], {%f44, %f45};
	ld.global.nc.v2.f32 	{%f46, %f47}, [%rd31+196608];
	st.shared.v2.f32 	[%r1+384], {%f46, %f47};
	ld.global.nc.v2.f32 	{%f48, %f49}, [%rd35];
	st.shared.v2.f32 	[%r5], {%f48, %f49};
	ld.global.nc.v4.f32 	{%f50, %f51, %f52, %f53}, [%rd32+-65536];
	mov.u32 	%r65, %tid.x;
	shl.b32 	%r66, %r65, 4;
	mov.u32 	%r67, _ZZ17my_kernel_kernel0E18placeholder_shared;
	add.s32 	%r68, %r67, %r66;
	st.shared.v4.f32 	[%r68], {%f50, %f51, %f52, %f53};
	ld.global.nc.v4.f32 	{%f54, %f55, %f56, %f57}, [%rd32];
	st.shared.v4.f32 	[%r68+128], {%f54, %f55, %f56, %f57};
	bar.sync 	0;
	mad.lo.s32 	%r69, %r65, 24, %r1;
	ld.shared.f32 	%f58, [%r69];
	ld.shared.f32 	%f59, [%r9];
	fma.rn.f32 	%f60, %f58, %f59, %f169;
	ld.shared.f32 	%f61, [%r69+256];
	ld.shared.f32 	%f62, [%r9+128];
	fma.rn.f32 	%f63, %f61, %f62, %f161;
	ld.shared.f32 	%f64, [%r9+16];
	fma.rn.f32 	%f65, %f58, %f64, %f168;
	ld.shared.f32 	%f66, [%r9+144];
	fma.rn.f32 	%f67, %f61, %f66, %f160;
	ld.shared.f32 	%f68, [%r69+16];
	fma.rn.f32 	%f69, %f68, %f59, %f165;
	ld.shared.f32 	%f70, [%r69+272];
	fma.rn.f32 	%f71, %f70, %f62, %f157;
	fma.rn.f32 	%f72, %f68, %f64, %f164;
	fma.rn.f32 	%f73, %f70, %f66, %f156;
	ld.shared.f32 	%f74, [%r69+4];
	ld.shared.f32 	%f75, [%r9+4];
	fma.rn.f32 	%f76, %f74, %f75, %f60;
	ld.shared.f32 	%f77, [%r69+260];
	ld.shared.f32 	%f78, [%r9+132];
	fma.rn.f32 	%f79, %f77, %f78, %f63;
	ld.shared.f32 	%f80, [%r9+20];
	fma.rn.f32 	%f81, %f74, %f80, %f65;
	ld.shared.f32 	%f82, [%r9+148];
	fma.rn.f32 	%f83, %f77, %f82, %f67;
	ld.shared.f32 	%f84, [%r69+20];
	fma.rn.f32 	%f85, %f84, %f75, %f69;
	ld.shared.f32 	%f86, [%r69+276];
	fma.rn.f32 	%f87, %f86, %f78, %f71;
	fma.rn.f32 	%f88, %f84, %f80, %f72;
	fma.rn.f32 	%f89, %f86, %f82, %f73;
	ld.shared.f32 	%f90, [%r9+32];
	fma.rn.f32 	%f91, %f58, %f90, %f167;
	ld.shared.f32 	%f92, [%r9+160];
	fma.rn.f32 	%f93, %f61, %f92, %f159;
	ld.shared.f32 	%f94, [%r9+48];
	fma.rn.f32 	%f95, %f58, %f94, %f166;
	ld.shared.f32 	%f96, [%r9+176];
	fma.rn.f32 	%f97, %f61, %f96, %f158;
	fma.rn.f32 	%f98, %f68, %f90, %f163;
	fma.rn.f32 	%f99, %f70, %f92, %f155;
	fma.rn.f32 	%f100, %f68, %f94, %f162;
	fma.rn.f32 	%f101, %f70, %f96, %f154;
	ld.shared.f32 	%f102, [%r9+36];
	fma.rn.f32 	%f103, %f74, %f102, %f91;
	ld.shared.f32 	%f104, [%r9+164];
	fma.rn.f32 	%f105, %f77, %f104, %f93;
	ld.shared.f32 	%f106, [%r9+52];
	fma.rn.f32 	%f107, %f74, %f106, %f95;
	ld.shared.f32 	%f108, [%r9+180];
	fma.rn.f32 	%f109, %f77, %f108, %f97;
	fma.rn.f32 	%f110, %f84, %f102, %f98;
	fma.rn.f32 	%f111, %f86, %f104, %f99;
	fma.rn.f32 	%f112, %f84, %f106, %f100;
	fma.rn.f32 	%f113, %f86, %f108, %f101;
	ld.shared.f32 	%f114, [%r69+8];
	ld.shared.f32 	%f115, [%r9+8];
	fma.rn.f32 	%f116, %f114, %f115, %f76;
	ld.shared.f32 	%f117, [%r69+264];
	ld.shared.f32 	%f118, [%r9+136];
	fma.rn.f32 	%f119, %f117, %f118, %f79;
	ld.shared.f32 	%f120, [%r9+24];
	fma.rn.f32 	%f121, %f114, %f120, %f81;
	ld.shared.f32 	%f122, [%r9+152];
	fma.rn.f32 	%f123, %f117, %f122, %f83;
	ld.shared.f32 	%f124, [%r69+24];
	fma.rn.f32 	%f125, %f124, %f115, %f85;
	ld.shared.f32 	%f126, [%r69+280];
	fma.rn.f32 	%f127, %f126, %f118, %f87;
	fma.rn.f32 	%f128, %f124, %f120, %f88;
	fma.rn.f32 	%f129, %f126, %f122, %f89;
	ld.shared.f32 	%f130, [%r69+12];
	ld.shared.f32 	%f131, [%r9+12];
	fma.rn.f32 	%f169, %f130, %f131, %f116;
	ld.shared.f32 	%f132, [%r69+268];
	ld.shared.f32 	%f133, [%r9+140];
	fma.rn.f32 	%f161, %f132, %f133, %f119;
	ld.shared.f32 	%f134, [%r9+28];
	fma.rn.f32 	%f168, %f130, %f134, %f121;
	ld.shared.f32 	%f135, [%r9+156];
	fma.rn.f32 	%f160, %f132, %f135, %f123;
	ld.shared.f32 	%f136, [%r69+28];
	fma.rn.f32 	%f165, %f136, %f131, %f125;
	ld.shared.f32 	%f137, [%r69+284];
	fma.rn.f32 	%f157, %f137, %f133, %f127;
	fma.rn.f32 	%f164, %f136, %f134, %f128;
	fma.rn.f32 	%f156, %f137, %f135, %f129;
	ld.shared.f32 	%f138, [%r9+40];
	fma.rn.f32 	%f139, %f114, %f138, %f103;
	ld.shared.f32 	%f140, [%r9+168];
	fma.rn.f32 	%f141, %f117, %f140, %f105;
	ld.shared.f32 	%f142, [%r9+56];
	fma.rn.f32 	%f143, %f114, %f142, %f107;
	ld.shared.f32 	%f144, [%r9+184];
	fma.rn.f32 	%f145, %f117, %f144, %f109;
	fma.rn.f32 	%f146, %f124, %f138, %f110;
	fma.rn.f32 	%f147, %f126, %f140, %f111;
	fma.rn.f32 	%f148, %f124, %f142, %f112;
	fma.rn.f32 	%f149, %f126, %f144, %f113;
	ld.shared.f32 	%f150, [%r9+44];
	fma.rn.f32 	%f167, %f130, %f150, %f139;
	ld.shared.f32 	%f151, [%r9+172];
	fma.rn.f32 	%f159, %f132, %f151, %f141;
	ld.shared.f32 	%f152, [%r9+60];
	fma.rn.f32 	%f166, %f130, %f152, %f143;
	ld.shared.f32 	%f153, [%r9+188];
	fma.rn.f32 	%f158, %f132, %f153, %f145;
	fma.rn.f32 	%f163, %f136, %f150, %f146;
	fma.rn.f32 	%f155, %f137, %f151, %f147;
	fma.rn.f32 	%f162, %f136, %f152, %f148;
	fma.rn.f32 	%f154, %f137, %f153, %f149;
	add.s32 	%r76, %r76, 1;
	add.s64 	%rd35, %rd35, 16;
	add.s64 	%rd34, %rd34, 16;
	add.s64 	%rd33, %rd33, 16;
	add.s64 	%rd32, %rd32, 16;
	add.s64 	%rd31, %rd31, 16;
	setp.ne.s32 	%p1, %r76, 32;
	@%p1 bra 	$L__BB0_1;
	ld.param.u64 	%rd30, [my_kernel_kernel0_param_2];
	cvta.to.global.u64 	%rd27, %rd30;
	shl.b32 	%r70, %r2, 5;
	and.b32  	%r71, %r70, 7680;
	shl.b32 	%r72, %r7, 2;
	add.s32 	%r73, %r6, %r8;
	add.s32 	%r74, %r73, %r72;
	add.s32 	%r75, %r74, %r71;
	mul.wide.u32 	%rd28, %r75, 4;
	add.s64 	%rd29, %rd27, %rd28;
	st.global.f32 	[%rd29], %f169;
	st.global.f32 	[%rd29+65536], %f161;
	st.global.f32 	[%rd29+4], %f168;
	st.global.f32 	[%rd29+65540], %f160;
	st.global.f32 	[%rd29+8], %f167;
	st.global.f32 	[%rd29+65544], %f159;
	st.global.f32 	[%rd29+12], %f166;
	st.global.f32 	[%rd29+65548], %f158;
	st.global.f32 	[%rd29+256], %f165;
	st.global.f32 	[%rd29+65792], %f157;
	st.global.f32 	[%rd29+260], %f164;
	st.global.f32 	[%rd29+65796], %f156;
	st.global.f32 	[%rd29+264], %f163;
	st.global.f32 	[%rd29+65800], %f155;
	st.global.f32 	[%rd29+268], %f162;
	st.global.f32 	[%rd29+65804], %f154;
	ret;

}


// ===== COMPILED SASS (sm_100) =====

	.target	sm_100

	.elftype	@"ET_EXEC"


//--------------------- .note.nv.tkinfo           --------------------------
	.section	.note.nv.tkinfo,"",@"SHT_NOTE"
	.sectionflags	@"SHF_NOTE_NV_TKINFO"
	.tkinfo
        /*0018*/ 	.word	0x00000002
        /*0030*/ 	.string	""
        /*0030*/ 	.string	"ptxas"
        /*0030*/ 	.string	"Cuda compilation tools, release 13.0, V13.0.88"
        /*0030*/ 	.string	"Build cuda_13.0.r13.0/compiler.36424714_0"
        /*0030*/ 	.string	"-arch sm_100 -m 64 "



//--------------------- .note.nv.cuinfo           --------------------------
	.section	.note.nv.cuinfo,"",@"SHT_NOTE"
	.sectionflags	@"SHF_NOTE_NV_CUINFO"
        /*0018*/ 	.short	0x0002
        /*001a*/ 	.short	0x0064
        /*001c*/ 	.short	0x0082
	.zero		2


//--------------------- .nv.info                  --------------------------
	.section	.nv.info,"",@"SHT_CUDA_INFO"
	.align	4


	//----- nvinfo : EIATTR_REGCOUNT
	.align		4
        /*0000*/ 	.byte	0x04, 0x2f
        /*0002*/ 	.short	(.L_1 - .L_0)
	.align		4
.L_0:
        /*0004*/ 	.word	index@(my_kernel_kernel0)
        /*0008*/ 	.word	0x00000040


	//----- nvinfo : EIATTR_FRAME_SIZE
	.align		4
.L_1:
        /*000c*/ 	.byte	0x04, 0x11
        /*000e*/ 	.short	(.L_3 - .L_2)
	.align		4
.L_2:
        /*0010*/ 	.word	index@(my_kernel_kernel0)
        /*0014*/ 	.word	0x00000000


	//----- nvinfo : EIATTR_MIN_STACK_SIZE
	.align		4
.L_3:
        /*0018*/ 	.byte	0x04, 0x12
        /*001a*/ 	.short	(.L_5 - .L_4)
	.align		4
.L_4:
        /*001c*/ 	.word	index@(my_kernel_kernel0)
        /*0020*/ 	.word	0x00000000
.L_5:


//--------------------- .nv.compat                --------------------------
	.section	.nv.compat,"",@"SHT_CUDA_COMPAT_INFO"
	.align	4
        /*0000*/ 	.byte	0x02, 0x09, 0x00, 0x00, 0x02, 0x02, 0x01, 0x00, 0x02, 0x05, 0x05, 0x00, 0x03, 0x07, 0x01, 0x01
        /*0010*/ 	.byte	0x02, 0x03, 0x00, 0x00, 0x02, 0x06, 0x01, 0x00, 0x04, 0x0b, 0x08, 0x00, 0x09, 0x00, 0x00, 0x00
        /*0020*/ 	.byte	0x00, 0x00, 0x00, 0x00


//--------------------- .nv.info.my_kernel_kernel0 --------------------------
	.section	.nv.info.my_kernel_kernel0,"",@"SHT_CUDA_INFO"
	.sectionflags	@""
	.align	4


	//----- nvinfo : EIATTR_CUDA_API_VERSION
	.align		4
        /*0000*/ 	.byte	0x04, 0x37
        /*0002*/ 	.short	(.L_7 - .L_6)
.L_6:
        /*0004*/ 	.word	0x00000082


	//----- nvinfo : EIATTR_KPARAM_INFO
	.align		4
.L_7:
        /*0008*/ 	.byte	0x04, 0x17
        /*000a*/ 	.short	(.L_9 - .L_8)
.L_8:
        /*000c*/ 	.word	0x00000000
        /*0010*/ 	.short	0x0002
        /*0012*/ 	.short	0x0010
        /*0014*/ 	.byte	0x00, 0xf5, 0x21, 0x00


	//----- nvinfo : EIATTR_KPARAM_INFO
	.align		4
.L_9:
        /*0018*/ 	.byte	0x04, 0x17
        /*001a*/ 	.short	(.L_11 - .L_10)
.L_10:
        /*001c*/ 	.word	0x00000000
        /*0020*/ 	.short	0x0001
        /*0022*/ 	.short	0x0008
        /*0024*/ 	.byte	0x00, 0xf5, 0x21, 0x00


	//----- nvinfo : EIATTR_KPARAM_INFO
	.align		4
.L_11:
        /*0028*/ 	.byte	0x04, 0x17
        /*002a*/ 	.short	(.L_13 - .L_12)
.L_12:
        /*002c*/ 	.word	0x00000000
        /*0030*/ 	.short	0x0000
        /*0032*/ 	.short	0x0000
        /*0034*/ 	.byte	0x00, 0xf5, 0x21, 0x00


	//----- nvinfo : EIATTR_SPARSE_MMA_MASK
	.align		4
.L_13:
        /*0038*/ 	.byte	0x03, 0x50
        /*003a*/ 	.short	0x0000


	//----- nvinfo : EIATTR_MAXREG_COUNT
	.align		4
        /*003c*/ 	.byte	0x03, 0x1b
        /*003e*/ 	.short	0x00ff


	//----- nvinfo : EIATTR_NUM_BARRIERS
	.align		4
        /*0040*/ 	.byte	0x02, 0x4c
        /*0042*/ 	.byte	0x01
	.zero		1


	//----- nvinfo : EIATTR_MERCURY_ISA_VERSION
	.align		4
        /*0044*/ 	.byte	0x03, 0x5f
        /*0046*/ 	.short	0x0101


	//----- nvinfo : EIATTR_VRC_CTA_INIT_COUNT
	.align		4
        /*0048*/ 	.byte	0x02, 0x4a
	.zero		1
	.zero		1


	//----- nvinfo : EIATTR_EXIT_INSTR_OFFSETS
	.align		4
        /*004c*/ 	.byte	0x04, 0x1c
        /*004e*/ 	.short	(.L_15 - .L_14)


	//   ....[0]....
.L_14:
        /*0050*/ 	.word	0x00000de0


	//----- nvinfo : EIATTR_CBANK_PARAM_SIZE
	.align		4
.L_15:
        /*0054*/ 	.byte	0x03, 0x19
        /*0056*/ 	.short	0x0018


	//----- nvinfo : EIATTR_PARAM_CBANK
	.align		4
        /*0058*/ 	.byte	0x04, 0x0a
        /*005a*/ 	.short	(.L_17 - .L_16)
	.align		4
.L_16:
        /*005c*/ 	.word	index@(.nv.constant0.my_kernel_kernel0)
        /*0060*/ 	.short	0x0380
        /*0062*/ 	.short	0x0018


	//----- nvinfo : EIATTR_SW_WAR
	.align		4
.L_17:
        /*0064*/ 	.byte	0x04, 0x36
        /*0066*/ 	.short	(.L_19 - .L_18)
.L_18:
        /*0068*/ 	.word	0x00000008
.L_19:


//--------------------- .nv.callgraph             --------------------------
	.section	.nv.callgraph,"",@"SHT_CUDA_CALLGRAPH"
	.align	4
	.sectionentsize	8
	.align		4
        /*0000*/ 	.word	0x00000000
	.align		4
        /*0004*/ 	.word	0xffffffff
	.align		4
        /*0008*/ 	.word	0x00000000
	.align		4
        /*000c*/ 	.word	0xfffffffe
	.align		4
        /*0010*/ 	.word	0x00000000
	.align		4
        /*0014*/ 	.word	0xfffffffd
	.align		4
        /*0018*/ 	.word	0x00000000
	.align		4
        /*001c*/ 	.word	0xfffffffc


//--------------------- .text.my_kernel_kernel0   --------------------------
	.section	.text.my_kernel_kernel0,"ax",@progbits
	.align	128
        .global         my_kernel_kernel0
        .type           my_kernel_kernel0,@function
        .size           my_kernel_kernel0,(.L_x_2 - my_kernel_kernel0)
        .other          my_kernel_kernel0,@"STO_CUDA_ENTRY STV_DEFAULT"
my_kernel_kernel0:
.text.my_kernel_kernel0:
[----:B------:R-:W-:Y:S01]  /*0000*/  LDC R1, c[0x0][0x37c] ;  /* 0x0000df00ff017b82 */ /* 0x000fe20000000800 */
[----:B------:R-:W0:Y:S07]  /*0010*/  S2R R0, SR_CTAID.X ;  /* 0x0000000000007919 */ /* 0x000e2e0000002500 */
[----:B------:R-:W1:Y:S01]  /*0020*/  S2UR UR5, SR_CgaCtaId ;  /* 0x00000000000579c3 */ /* 0x000e620000008800 */
[----:B------:R-:W-:Y:S01]  /*0030*/  UMOV UR4, 0x400 ;  /* 0x0000040000047882 */ /* 0x000fe20000000000 */
[----:B------:R-:W-:Y:S01]  /*0040*/  HFMA2 R57, -RZ, RZ, 0, 0 ;  /* 0x00000000ff397431 */ /* 0x000fe200000001ff */
[----:B------:R-:W2:Y:S01]  /*0050*/  S2R R2, SR_TID.X ;  /* 0x0000000000027919 */ /* 0x000ea20000002100 */
[----:B------:R-:W-:-:S02]  /*0060*/  CS2R R50, SRZ ;  /* 0x0000000000327805 */ /* 0x000fc4000001ff00 */
[----:B------:R-:W-:Y:S02]  /*0070*/  CS2R R52, SRZ ;  /* 0x0000000000347805 */ /* 0x000fe4000001ff00 */
[----:B------:R-:W-:Y:S02]  /*0080*/  MOV R33, RZ ;  /* 0x000000ff00217202 */ /* 0x000fe40000000f00 */
[----:B------:R-:W-:Y:S02]  /*0090*/  CS2R R44, SRZ ;  /* 0x00000000002c7805 */ /* 0x000fe4000001ff00 */
[----:B------:R-:W-:Y:S02]  /*00a0*/  CS2R R40, SRZ ;  /* 0x0000000000287805 */ /* 0x000fe4000001ff00 */
[----:B------:R-:W-:Y:S02]  /*00b0*/  CS2R R42, SRZ ;  /* 0x00000000002a7805 */ /* 0x000fe4000001ff00 */
[----:B------:R-:W-:-:S02]  /*00c0*/  CS2R R48, SRZ ;  /* 0x0000000000307805 */ /* 0x000fc4000001ff00 */
[----:B------:R-:W-:Y:S01]  /*00d0*/  CS2R R54, SRZ ;  /* 0x0000000000367805 */ /* 0x000fe2000001ff00 */
[----:B------:R-:W3:Y:S01]  /*00e0*/  LDCU.64 UR8, c[0x0][0x358] ;  /* 0x00006b00ff0877ac */ /* 0x000ee20008000a00 */
[----:B-1----:R-:W-:Y:S02]  /*00f0*/  ULEA UR6, UR5, UR4, 0x18 ;  /* 0x0000000405067291 */ /* 0x002fe4000f8ec0ff */
[----:B------:R-:W-:-:S04]  /*0100*/  UIADD3 UR4, UPT, UPT, UR4, 0x200, URZ ;  /* 0x0000020004047890 */ /* 0x000fc8000fffe0ff */
[----:B------:R-:W-:Y:S01]  /*0110*/  ULEA UR5, UR5, UR4, 0x18 ;  /* 0x0000000405057291 */ /* 0x000fe2000f8ec0ff */
[C---:B0-----:R-:W-:Y:S02]  /*0120*/  SHF.L.U32 R3, R0.reuse, 0x8, RZ ;  /* 0x0000000800037819 */ /* 0x041fe400000006ff */
[C---:B------:R-:W-:Y:S01]  /*0130*/  SHF.L.U32 R4, R0.reuse, 0x6, RZ ;  /* 0x0000000600047819 */ /* 0x040fe200000006ff */
[----:B------:R-:W-:Y:S01]  /*0140*/  UMOV UR4, URZ ;  /* 0x000000ff00047c82 */ /* 0x000fe20008000000 */
[----:B------:R-:W-:Y:S02]  /*0150*/  LOP3.LUT R3, R3, 0x7fff0000, RZ, 0xc0, !PT ;  /* 0x7fff000003037812 */ /* 0x000fe400078ec0ff */
[----:B------:R-:W-:Y:S02]  /*0160*/  SHF.L.U32 R5, R0, 0x7, RZ ;  /* 0x0000000700057819 */ /* 0x000fe400000006ff */
[----:B--2---:R-:W-:Y:S02]  /*0170*/  SHF.L.U32 R7, R2, 0xb, RZ ;  /* 0x0000000b02077819 */ /* 0x004fe400000006ff */
[----:B------:R-:W-:-:S02]  /*0180*/  LOP3.LUT R4, R3, 0x3c00, R4, 0xf8, !PT ;  /* 0x00003c0003047812 */ /* 0x000fc400078ef804 */
[C---:B------:R-:W-:Y:S02]  /*0190*/  SHF.L.U32 R3, R2.reuse, 0x6, RZ ;  /* 0x0000000602037819 */ /* 0x040fe400000006ff */
[----:B------:R-:W-:Y:S02]  /*01a0*/  SHF.L.U32 R8, R2, 0x1, RZ ;  /* 0x0000000102087819 */ /* 0x000fe400000006ff */
[----:B------:R-:W-:Y:S02]  /*01b0*/  LOP3.LUT R6, R5, 0x7fff8000, RZ, 0xc0, !PT ;  /* 0x7fff800005067812 */ /* 0x000fe400078ec0ff */
[----:B------:R-:W-:Y:S01]  /*01c0*/  LOP3.LUT R7, R7, 0x1fe000, RZ, 0xc0, !PT ;  /* 0x001fe00007077812 */ /* 0x000fe200078ec0ff */
[C---:B------:R-:W-:Y:S01]  /*01d0*/  VIADD R12, R8.reuse, 0x50 ;  /* 0x00000050080c7836 */ /* 0x040fe20000000000 */
[----:B------:R-:W-:Y:S02]  /*01e0*/  LOP3.LUT R5, R3, 0xff80, RZ, 0xc0, !PT ;  /* 0x0000ff8003057812 */ /* 0x000fe400078ec0ff */
[----:B------:R-:W-:-:S02]  /*01f0*/  LOP3.LUT R9, R8, 0x2, RZ, 0xc0, !PT ;  /* 0x0000000208097812 */ /* 0x000fc400078ec0ff */
[----:B------:R-:W-:Y:S02]  /*0200*/  IADD3 R3, PT, PT, R6, R7, RZ ;  /* 0x0000000706037210 */ /* 0x000fe40007ffe0ff */
[----:B------:R-:W0:Y:S01]  /*0210*/  LDC.64 R6, c[0x0][0x380] ;  /* 0x0000e000ff067b82 */ /* 0x000e220000000a00 */
[----:B------:R-:W-:Y:S02]  /*0220*/  IADD3 R9, PT, PT, R9, R4, R5 ;  /* 0x0000000409097210 */ /* 0x000fe40007ffe005 */
[C---:B------:R-:W-:Y:S02]  /*0230*/  IADD3 R10, PT, PT, R8.reuse, 0x30, RZ ;  /* 0x00000030080a7810 */ /* 0x040fe40007ffe0ff */
[C---:B------:R-:W-:Y:S02]  /*0240*/  IADD3 R13, PT, PT, R8.reuse, 0x70, RZ ;  /* 0x00000070080d7810 */ /* 0x040fe40007ffe0ff */
[----:B------:R-:W-:Y:S01]  /*0250*/  IADD3 R11, PT, PT, R8, 0x10, RZ ;  /* 0x00000010080b7810 */ /* 0x000fe20007ffe0ff */
[----:B------:R-:W1:Y:S01]  /*0260*/  LDC.64 R4, c[0x0][0x388] ;  /* 0x0000e200ff047b82 */ /* 0x000e620000000a00 */
[----:B------:R-:W-:-:S02]  /*0270*/  LOP3.LUT R12, R12, 0xfe0, RZ, 0xc0, !PT ;  /* 0x00000fe00c0c7812 */ /* 0x000fc400078ec0ff */
[----:B------:R-:W-:Y:S02]  /*0280*/  LOP3.LUT R10, R10, 0xfe0, RZ, 0xc0, !PT ;  /* 0x00000fe00a0a7812 */ /* 0x000fe400078ec0ff */
[----:B------:R-:W-:Y:S02]  /*0290*/  LOP3.LUT R28, R13, 0xfe0, RZ, 0xc0, !PT ;  /* 0x00000fe00d1c7812 */ /* 0x000fe400078ec0ff */
[C---:B------:R-:W-:Y:S02]  /*02a0*/  SHF.L.U32 R8, R2.reuse, 0xa, RZ ;  /* 0x0000000a02087819 */ /* 0x040fe400000006ff */
[C---:B------:R-:W-:Y:S01]  /*02b0*/  IADD3 R32, PT, PT, R11.reuse, R12, RZ ;  /* 0x0000000c0b207210 */ /* 0x040fe20007ffe0ff */
[----:B------:R-:W-:Y:S01]  /*02c0*/  IMAD.SHL.U32 R12, R2, 0x80, RZ ;  /* 0x00000080020c7824 */ /* 0x000fe200078e00ff */
[----:B------:R-:W-:Y:S02]  /*02d0*/  IADD3 R36, PT, PT, R10, R11, RZ ;  /* 0x0000000b0a247210 */ /* 0x000fe40007ffe0ff */
[----:B------:R-:W-:-:S02]  /*02e0*/  IADD3 R28, PT, PT, R11, R28, RZ ;  /* 0x0000001c0b1c7210 */ /* 0x000fc40007ffe0ff */
[----:B------:R-:W-:Y:S01]  /*02f0*/  IADD3 R10, PT, PT, R8, 0xa000, RZ ;  /* 0x0000a000080a7810 */ /* 0x000fe20007ffe0ff */
[----:B0-----:R-:W-:Y:S01]  /*0300*/  IMAD.WIDE.U32 R58, R9, 0x4, R6 ;  /* 0x00000004093a7825 */ /* 0x001fe200078e0006 */
[----:B------:R-:W-:Y:S02]  /*0310*/  SHF.L.U32 R14, R0, 0x9, RZ ;  /* 0x00000009000e7819 */ /* 0x000fe400000006ff */
[C---:B------:R-:W-:Y:S02]  /*0320*/  IADD3 R11, PT, PT, R8.reuse, 0xe000, RZ ;  /* 0x0000e000080b7810 */ /* 0x040fe40007ffe0ff */
[----:B------:R-:W-:Y:S02]  /*0330*/  IADD3 R8, PT, PT, R8, 0x6000, RZ ;  /* 0x0000600008087810 */ /* 0x000fe40007ffe0ff */
[----:B------:R-:W-:Y:S02]  /*0340*/  LOP3.LUT R13, R12, 0x180, RZ, 0xc0, !PT ;  /* 0x000001800c0d7812 */ /* 0x000fe400078ec0ff */
[----:B------:R-:W-:-:S02]  /*0350*/  LOP3.LUT R10, R10, 0x1fc000, RZ, 0xc0, !PT ;  /* 0x001fc0000a0a7812 */ /* 0x000fc400078ec0ff */
[----:B------:R-:W-:Y:S02]  /*0360*/  LOP3.LUT R12, R11, 0x1fc000, RZ, 0xc0, !PT ;  /* 0x001fc0000b0c7812 */ /* 0x000fe400078ec0ff */
[----:B------:R-:W-:Y:S02]  /*0370*/  LOP3.LUT R14, R3, 0x1e00, R14, 0xf8, !PT ;  /* 0x00001e00030e7812 */ /* 0x000fe400078ef80e */
[----:B------:R-:W-:Y:S02]  /*0380*/  LOP3.LUT R8, R8, 0x1fc000, RZ, 0xc0, !PT ;  /* 0x001fc00008087812 */ /* 0x000fe400078ec0ff */
[C---:B------:R-:W-:Y:S02]  /*0390*/  IADD3 R11, PT, PT, R9.reuse, 0x200, R10 ;  /* 0x00000200090b7810 */ /* 0x040fe40007ffe00a */
[----:B------:R-:W-:Y:S02]  /*03a0*/  IADD3 R31, PT, PT, R9, 0x200, R12 ;  /* 0x00000200091f7810 */ /* 0x000fe40007ffe00c */
[----:B------:R-:W-:-:S02]  /*03b0*/  LOP3.LUT R13, R14, R13, RZ, 0xfc, !PT ;  /* 0x0000000d0e0d7212 */ /* 0x000fc400078efcff */
[----:B------:R-:W-:Y:S01]  /*03c0*/  IADD3 R15, PT, PT, R9, 0x200, R8 ;  /* 0x00000200090f7810 */ /* 0x000fe20007ffe008 */
[--C-:B------:R-:W-:Y:S01]  /*03d0*/  IMAD.WIDE.U32 R8, R11, 0x4, R6.reuse ;  /* 0x000000040b087825 */ /* 0x100fe200078e0006 */
[----:B------:R-:W-:Y:S02]  /*03e0*/  LEA R37, R2, UR6, 0x3 ;  /* 0x0000000602257c11 */ /* 0x000fe4000f8e18ff */
[----:B------:R-:W-:Y:S01]  /*03f0*/  LEA R36, R36, UR6, 0x2 ;  /* 0x0000000624247c11 */ /* 0x000fe2000f8e10ff */
[----:B------:R-:W-:Y:S01]  /*0400*/  IMAD.WIDE.U32 R30, R31, 0x4, R6 ;  /* 0x000000041f1e7825 */ /* 0x000fe200078e0006 */
[----:B------:R-:W-:Y:S02]  /*0410*/  LEA R32, R32, UR6, 0x2 ;  /* 0x0000000620207c11 */ /* 0x000fe4000f8e10ff */
[----:B------:R-:W-:Y:S01]  /*0420*/  LEA R28, R28, UR6, 0x2 ;  /* 0x000000061c1c7c11 */ /* 0x000fe2000f8e10ff */
[----:B-1----:R-:W-:Y:S01]  /*0430*/  IMAD.WIDE.U32 R10, R13, 0x4, R4 ;  /* 0x000000040d0a7825 */ /* 0x002fe200078e0004 */
[----:B------:R-:W-:-:S02]  /*0440*/  MOV R29, R31 ;  /* 0x0000001f001d7202 */ /* 0x000fc40000000f00 */
[----:B------:R-:W-:Y:S01]  /*0450*/  SHF.L.U32 R31, R2, 0x4, RZ ;  /* 0x00000004021f7819 */ /* 0x000fe200000006ff */
[----:B------:R-:W-:Y:S01]  /*0460*/  IMAD.WIDE.U32 R6, R15, 0x4, R6 ;  /* 0x000000040f067825 */ /* 0x000fe200078e0006 */
[----:B------:R-:W-:Y:S02]  /*0470*/  IADD3 R60, P0, PT, R10, 0x10000, RZ ;  /* 0x000100000a3c7810 */ /* 0x000fe40007f1e0ff */
[----:B------:R-:W-:Y:S02]  /*0480*/  MOV R4, R8 ;  /* 0x0000000800047202 */ /* 0x000fe40000000f00 */
[----:B------:R-:W-:Y:S01]  /*0490*/  MOV R5, R9 ;  /* 0x0000000900057202 */ /* 0x000fe20000000f00 */
[----:B------:R-:W-:Y:S01]  /*04a0*/  IMAD.X R61, RZ, RZ, R11, P0 ;  /* 0x000000ffff3d7224 */ /* 0x000fe200000e060b */
[----:B---3--:R-:W-:-:S07]  /*04b0*/  LOP3.LUT R31, R31, 0x3fc0, RZ, 0xc0, !PT ;  /* 0x00003fc01f1f7812 */ /* 0x008fce00078ec0ff */
.L_x_0:
[----:B------:R-:W2:Y:S04]  /*04c0*/  LDG.E.64.CONSTANT R10, desc[UR8][R58.64] ;  /* 0x000000083a0a7981 */ /* 0x000ea8000c1e9b00 */
[----:B------:R-:W3:Y:S04]  /*04d0*/  LDG.E.64.CONSTANT R18, desc[UR8][R58.64+0x800] ;  /* 0x000800083a127981 */ /* 0x000ee8000c1e9b00 */
[----:B------:R-:W4:Y:S04]  /*04e0*/  LDG.E.64.CONSTANT R34, desc[UR8][R58.64+0x10000] ;  /* 0x010000083a227981 */ /* 0x000f28000c1e9b00 */
[----:B------:R-:W5:Y:S01]  /*04f0*/  LDG.E.64.CONSTANT R8, desc[UR8][R6.64] ;  /* 0x0000000806087981 */ /* 0x000f62000c1e9b00 */
[----:B------:R-:W-:Y:S06]  /*0500*/  BAR.SYNC.DEFER_BLOCKING 0x0 ;  /* 0x0000000000007b1d */ /* 0x000fec0000010000 */
[----:B------:R-:W5:Y:S04]  /*0510*/  LDG.E.64.CONSTANT R12, desc[UR8][R58.64+0x20000] ;  /* 0x020000083a0c7981 */ /* 0x000f68000c1e9b00 */
[----:B------:R-:W5:Y:S04]  /*0520*/  LDG.E.64.CONSTANT R14, desc[UR8][R4.64] ;  /* 0x00000008040e7981 */ /* 0x000f68000c1e9b00 */
[----:B------:R-:W5:Y:S04]  /*0530*/  LDG.E.64.CONSTANT R16, desc[UR8][R58.64+0x30000] ;  /* 0x030000083a107981 */ /* 0x000f68000c1e9b00 */
[----:B------:R-:W5:Y:S04]  /*0540*/  LDG.E.128.CONSTANT R20, desc[UR8][R60.64+-0x10000] ;  /* 0xff0000083c147981 */ /* 0x000f68000c1e9d00 */
[----:B------:R0:W5:Y:S04]  /*0550*/  LDG.E.128.CONSTANT R24, desc[UR8][R60.64] ;  /* 0x000000083c187981 */ /* 0x000168000c1e9d00 */
[----:B--2---:R-:W-:Y:S04]  /*0560*/  STS.64 [R37], R10 ;  /* 0x0000000a25007388 */ /* 0x004fe80000000a00 */
[----:B---3--:R-:W-:Y:S04]  /*0570*/  STS.64 [R37+0x40], R18 ;  /* 0x0000401225007388 */ /* 0x008fe80000000a00 */
[----:B----4-:R-:W-:Y:S04]  /*0580*/  STS.64 [R37+0x80], R34 ;  /* 0x0000802225007388 */ /* 0x010fe80000000a00 */
[----:B-----5:R1:W-:Y:S02]  /*0590*/  STS.64 [R36], R8 ;  /* 0x0000000824007388 */ /* 0x0203e40000000a00 */
[----:B-1----:R-:W-:-:S02]  /*05a0*/  MOV R8, R30 ;  /* 0x0000001e00087202 */ /* 0x002fc40000000f00 */
[----:B------:R-:W-:-:S05]  /*05b0*/  MOV R9, R29 ;  /* 0x0000001d00097202 */ /* 0x000fca0000000f00 */
[----:B------:R-:W2:Y:S01]  /*05c0*/  LDG.E.64.CONSTANT R46, desc[UR8][R8.64] ;  /* 0x00000008082e7981 */ /* 0x000ea2000c1e9b00 */
[----:B------:R-:W-:-:S03]  /*05d0*/  LEA R10, R2, UR5, 0x4 ;  /* 0x00000005020a7c11 */ /* 0x000fc6000f8e20ff */
[----:B------:R-:W-:Y:S04]  /*05e0*/  STS.64 [R37+0x100], R12 ;  /* 0x0001000c25007388 */ /* 0x000fe80000000a00 */
[----:B------:R-:W-:Y:S04]  /*05f0*/  STS.64 [R32], R14 ;  /* 0x0000000e20007388 */ /* 0x000fe80000000a00 */
[----:B------:R-:W-:Y:S01]  /*0600*/  STS.64 [R37+0x180], R16 ;  /* 0x0001801025007388 */ /* 0x000fe20000000a00 */
[----:B------:R-:W-:Y:S01]  /*0610*/  IMAD R56, R2, 0x18, R37 ;  /* 0x0000001802387824 */ /* 0x000fe200078e0225 */
[----:B------:R-:W-:Y:S01]  /*0620*/  UIADD3 UR4, UPT, UPT, UR4, 0x1, URZ ;  /* 0x0000000104047890 */ /* 0x000fe2000fffe0ff */
[----:B0-----:R-:W-:-:S03]  /*0630*/  IADD3 R60, P0, PT, R60, 0x10, RZ ;  /* 0x000000103c3c7810 */ /* 0x001fc60007f1e0ff */
[----:B------:R-:W-:Y:S01]  /*0640*/  UISETP.NE.AND UP0, UPT, UR4, 0x20, UPT ;  /* 0x000000200400788c */ /* 0x000fe2000bf05270 */
[----:B------:R-:W-:Y:S02]  /*0650*/  IADD3 R58, P1, PT, R58, 0x10, RZ ;  /* 0x000000103a3a7810 */ /* 0x000fe40007f3e0ff */
[----:B------:R-:W-:Y:S02]  /*0660*/  IADD3.X R61, PT, PT, RZ, R61, RZ, P0, !PT ;  /* 0x0000003dff3d7210 */ /* 0x000fe400007fe4ff */
[----:B------:R-:W-:Y:S02]  /*0670*/  IADD3.X R59, PT, PT, RZ, R59, RZ, P1, !PT ;  /* 0x0000003bff3b7210 */ /* 0x000fe40000ffe4ff */
[----:B------:R-:W-:Y:S02]  /*0680*/  IADD3 R30, P0, PT, R30, 0x10, RZ ;  /* 0x000000101e1e7810 */ /* 0x000fe40007f1e0ff */
[----:B------:R-:W-:Y:S02]  /*0690*/  IADD3 R4, P1, PT, R4, 0x10, RZ ;  /* 0x0000001004047810 */ /* 0x000fe40007f3e0ff */
[----:B------:R-:W-:Y:S01]  /*06a0*/  IADD3 R6, P2, PT, R6, 0x10, RZ ;  /* 0x0000001006067810 */ /* 0x000fe20007f5e0ff */
[----:B------:R-:W-:Y:S01]  /*06b0*/  IMAD.X R29, RZ, RZ, R29, P0 ;  /* 0x000000ffff1d7224 */ /* 0x000fe200000e061d */
[----:B------:R-:W-:-:S02]  /*06c0*/  IADD3.X R5, PT, PT, RZ, R5, RZ, P1, !PT ;  /* 0x00000005ff057210 */ /* 0x000fc40000ffe4ff */
[----:B------:R-:W-:Y:S01]  /*06d0*/  IADD3.X R7, PT, PT, RZ, R7, RZ, P2, !PT ;  /* 0x00000007ff077210 */ /* 0x000fe200017fe4ff */
[----:B--2---:R-:W-:Y:S04]  /*06e0*/  STS.64 [R28], R46 ;  /* 0x0000002e1c007388 */ /* 0x004fe80000000a00 */
[----:B------:R-:W-:Y:S04]  /*06f0*/  STS.128 [R10], R20 ;  /* 0x000000140a007388 */ /* 0x000fe80000000c00 */
[----:B------:R-:W-:Y:S01]  /*0700*/  STS.128 [R10+0x80], R24 ;  /* 0x000080180a007388 */ /* 0x000fe20000000c00 */
[----:B------:R-:W-:Y:S06]  /*0710*/  BAR.SYNC.DEFER_BLOCKING 0x0 ;  /* 0x0000000000007b1d */ /* 0x000fec0000010000 */
[----:B------:R-:W-:Y:S04]  /*0720*/  LDS.64 R34, [R56] ;  /* 0x0000000038227984 */ /* 0x000fe80000000a00 */
[----:B------:R-:W0:Y:S04]  /*0730*/  LDS.128 R8, [R31+UR5] ;  /* 0x000000051f087984 */ /* 0x000e280008000c00 */
[----:B------:R-:W1:Y:S04]  /*0740*/  LDS.64 R38, [R56+0x10] ;  /* 0x0000100038267984 */ /* 0x000e680000000a00 */
[----:B------:R-:W2:Y:S04]  /*0750*/  LDS.128 R12, [R31+UR5+0x10] ;  /* 0x000010051f0c7984 */ /* 0x000ea80008000c00 */
[----:B------:R-:W3:Y:S04]  /*0760*/  LDS.128 R16, [R31+UR5+0x20] ;  /* 0x000020051f107984 */ /* 0x000ee80008000c00 */
[----:B------:R-:W4:Y:S01]  /*0770*/  LDS.128 R20, [R31+UR5+0x30] ;  /* 0x000030051f147984 */ /* 0x000f220008000c00 */
[----:B0-----:R-:W-:Y:S01]  /*0780*/  FFMA R54, R34, R8, R54 ;  /* 0x0000000822367223 */ /* 0x001fe20000000036 */
[----:B-1----:R-:W-:Y:S01]  /*0790*/  FFMA R55, R8, R38, R55 ;  /* 0x0000002608377223 */ /* 0x002fe20000000037 */
[----:B--2---:R-:W-:Y:S01]  /*07a0*/  FFMA R8, R34, R12, R53 ;  /* 0x0000000c22087223 */ /* 0x004fe20000000035 */
[----:B------:R-:W-:Y:S01]  /*07b0*/  FFMA R12, R12, R38, R44 ;  /* 0x000000260c0c7223 */ /* 0x000fe2000000002c */
[----:B------:R-:W-:Y:S01]  /*07c0*/  FFMA R25, R35, R9, R54 ;  /* 0x0000000923197223 */ /* 0x000fe20000000036 */
[----:B------:R-:W-:Y:S01]  /*07d0*/  FFMA R27, R9, R39, R55 ;  /* 0x00000027091b7223 */ /* 0x000fe20000000037 */
[----:B------:R-:W-:Y:S01]  /*07e0*/  FFMA R47, R35, R13, R8 ;  /* 0x0000000d232f7223 */ /* 0x000fe20000000008 */
[----:B------:R-:W-:Y:S01]  /*07f0*/  FFMA R53, R13, R39, R12 ;  /* 0x000000270d357223 */ /* 0x000fe2000000000c */
[----:B------:R-:W0:Y:S04]  /*0800*/  LDS.64 R8, [R56+0x8] ;  /* 0x0000080038087984 */ /* 0x000e280000000a00 */
[----:B------:R-:W1:Y:S01]  /*0810*/  LDS.64 R12, [R56+0x18] ;  /* 0x00001800380c7984 */ /* 0x000e620000000a00 */
[C---:B---3--:R-:W-:Y:S01]  /*0820*/  FFMA R40, R34.reuse, R16, R40 ;  /* 0x0000001022287223 */ /* 0x048fe20000000028 */
[----:B----4-:R-:W-:Y:S01]  /*0830*/  FFMA R34, R34, R20, R43 ;  /* 0x0000001422227223 */ /* 0x010fe2000000002b */
[C---:B------:R-:W-:Y:S01]  /*0840*/  FFMA R16, R38.reuse, R16, R48 ;  /* 0x0000001026107223 */ /* 0x040fe20000000030 */
[----:B------:R-:W-:Y:S01]  /*0850*/  FFMA R20, R38, R20, R49 ;  /* 0x0000001426147223 */ /* 0x000fe20000000031 */
[C---:B------:R-:W-:Y:S01]  /*0860*/  FFMA R43, R35.reuse, R17, R40 ;  /* 0x00000011232b7223 */ /* 0x040fe20000000028 */
[----:B------:R-:W-:Y:S01]  /*0870*/  FFMA R35, R35, R21, R34 ;  /* 0x0000001523237223 */ /* 0x000fe20000000022 */
[C---:B------:R-:W-:Y:S01]  /*0880*/  FFMA R17, R39.reuse, R17, R16 ;  /* 0x0000001127117223 */ /* 0x040fe20000000010 */
[----:B------:R-:W-:Y:S01]  /*0890*/  FFMA R21, R39, R21, R20 ;  /* 0x0000001527157223 */ /* 0x000fe20000000014 */
[C---:B0-----:R-:W-:Y:S01]  /*08a0*/  FFMA R54, R8.reuse, R10, R25 ;  /* 0x0000000a08367223 */ /* 0x041fe20000000019 */
[C---:B------:R-:W-:Y:S01]  /*08b0*/  FFMA R16, R8.reuse, R14, R47 ;  /* 0x0000000e08107223 */ /* 0x040fe2000000002f */
[C---:B------:R-:W-:Y:S01]  /*08c0*/  FFMA R40, R8.reuse, R18, R43 ;  /* 0x0000001208287223 */ /* 0x040fe2000000002b */
[----:B------:R-:W-:Y:S01]  /*08d0*/  FFMA R8, R8, R22, R35 ;  /* 0x0000001608087223 */ /* 0x000fe20000000023 */
[C---:B-1----:R-:W-:Y:S01]  /*08e0*/  FFMA R10, R12.reuse, R10, R27 ;  /* 0x0000000a0c0a7223 */ /* 0x042fe2000000001b */
[C---:B------:R-:W-:Y:S01]  /*08f0*/  FFMA R14, R12.reuse, R14, R53 ;  /* 0x0000000e0c0e7223 */ /* 0x040fe20000000035 */
[C---:B------:R-:W-:Y:S01]  /*0900*/  FFMA R18, R12.reuse, R18, R17 ;  /* 0x000000120c127223 */ /* 0x040fe20000000011 */
[----:B------:R-:W-:Y:S01]  /*0910*/  FFMA R12, R12, R22, R21 ;  /* 0x000000160c0c7223 */ /* 0x000fe20000000015 */
[C---:B------:R-:W-:Y:S01]  /*0920*/  FFMA R54, R9.reuse, R11, R54 ;  /* 0x0000000b09367223 */ /* 0x040fe20000000036 */
[C---:B------:R-:W-:Y:S01]  /*0930*/  FFMA R53, R9.reuse, R15, R16 ;  /* 0x0000000f09357223 */ /* 0x040fe20000000010 */
[C---:B------:R-:W-:Y:S01]  /*0940*/  FFMA R40, R9.reuse, R19, R40 ;  /* 0x0000001309287223 */ /* 0x040fe20000000028 */
[----:B------:R-:W-:Y:S01]  /*0950*/  FFMA R43, R9, R23, R8 ;  /* 0x00000017092b7223 */ /* 0x000fe20000000008 */
[-C--:B------:R-:W-:Y:S01]  /*0960*/  FFMA R55, R11, R13.reuse, R10 ;  /* 0x0000000d0b377223 */ /* 0x080fe2000000000a */
[----:B------:R-:W-:Y:S04]  /*0970*/  LDS.64 R20, [R56+0x100] ;  /* 0x0001000038147984 */ /* 0x000fe80000000a00 */
[----:B------:R-:W0:Y:S04]  /*0980*/  LDS.128 R8, [R31+UR5+0x90] ;  /* 0x000090051f087984 */ /* 0x000e280008000c00 */
[----:B------:R-:W1:Y:S04]  /*0990*/  LDS.64 R34, [R56+0x110] ;  /* 0x0001100038227984 */ /* 0x000e680000000a00 */
[----:B------:R-:W2:Y:S01]  /*09a0*/  LDS.128 R24, [R31+UR5+0x80] ;  /* 0x000080051f187984 */ /* 0x000ea20008000c00 */
[----:B------:R-:W-:Y:S01]  /*09b0*/  FFMA R44, R15, R13, R14 ;  /* 0x0000000d0f2c7223 */ /* 0x000fe2000000000e */
[C---:B------:R-:W-:Y:S01]  /*09c0*/  FFMA R48, R13.reuse, R19, R18 ;  /* 0x000000130d307223 */ /* 0x040fe20000000012 */
[----:B------:R-:W-:-:S02]  /*09d0*/  FFMA R49, R13, R23, R12 ;  /* 0x000000170d317223 */ /* 0x000fc4000000000c */
[----:B------:R-:W3:Y:S04]  /*09e0*/  LDS.128 R12, [R31+UR5+0xa0] ;  /* 0x0000a0051f0c7984 */ /* 0x000ee80008000c00 */
[----:B------:R-:W4:Y:S01]  /*09f0*/  LDS.64 R22, [R56+0x108] ;  /* 0x0001080038167984 */ /* 0x000f220000000a00 */
[----:B0-----:R-:W-:-:S04]  /*0a00*/  FFMA R16, R20, R8, R41 ;  /* 0x0000000814107223 */ /* 0x001fc80000000029 */
[----:B------:R-:W-:Y:S02]  /*0a10*/  FFMA R47, R21, R9, R16 ;  /* 0x00000009152f7223 */ /* 0x000fe40000000010 */
[----:B------:R-:W0:Y:S01]  /*0a20*/  LDS.128 R16, [R31+UR5+0xb0] ;  /* 0x0000b0051f107984 */ /* 0x000e220008000c00 */
[----:B-1----:R-:W-:-:S04]  /*0a30*/  FFMA R8, R8, R34, R50 ;  /* 0x0000002208087223 */ /* 0x002fc80000000032 */
[----:B------:R-:W-:Y:S02]  /*0a40*/  FFMA R39, R9, R35, R8 ;  /* 0x0000002309277223 */ /* 0x000fe40000000008 */
[----:B------:R-:W1:Y:S01]  /*0a50*/  LDS.64 R8, [R56+0x118] ;  /* 0x0001180038087984 */ /* 0x000e620000000a00 */
[----:B--2---:R-:W-:Y:S01]  /*0a60*/  FFMA R42, R20, R24, R42 ;  /* 0x00000018142a7223 */ /* 0x004fe2000000002a */
[----:B------:R-:W-:-:S03]  /*0a70*/  FFMA R24, R24, R34, R57 ;  /* 0x0000002218187223 */ /* 0x000fc60000000039 */
[----:B------:R-:W-:Y:S01]  /*0a80*/  FFMA R41, R21, R25, R42 ;  /* 0x0000001915297223 */ /* 0x000fe2000000002a */
[----:B------:R-:W-:Y:S01]  /*0a90*/  FFMA R25, R25, R35, R24 ;  /* 0x0000002319197223 */ /* 0x000fe20000000018 */
[-C--:B---3--:R-:W-:Y:S01]  /*0aa0*/  FFMA R24, R20, R12.reuse, R45 ;  /* 0x0000000c14187223 */ /* 0x088fe2000000002d */
[----:B------:R-:W-:Y:S01]  /*0ab0*/  FFMA R12, R34, R12, R52 ;  /* 0x0000000c220c7223 */ /* 0x000fe20000000034 */
[----:B----4-:R-:W-:-:S04]  /*0ac0*/  FFMA R42, R22, R26, R41 ;  /* 0x0000001a162a7223 */ /* 0x010fc80000000029 */
[----:B------:R-:W-:Y:S01]  /*0ad0*/  FFMA R42, R23, R27, R42 ;  /* 0x0000001b172a7223 */ /* 0x000fe2000000002a */
[-C--:B0-----:R-:W-:Y:S01]  /*0ae0*/  FFMA R20, R20, R16.reuse, R33 ;  /* 0x0000001014147223 */ /* 0x081fe20000000021 */
[----:B------:R-:W-:Y:S01]  /*0af0*/  FFMA R16, R34, R16, R51 ;  /* 0x0000001022107223 */ /* 0x000fe20000000033 */
[-C--:B------:R-:W-:Y:S01]  /*0b00*/  FFMA R33, R21, R13.reuse, R24 ;  /* 0x0000000d15217223 */ /* 0x080fe20000000018 */
[----:B------:R-:W-:Y:S01]  /*0b10*/  FFMA R13, R35, R13, R12 ;  /* 0x0000000d230d7223 */ /* 0x000fe2000000000c */
[-C--:B------:R-:W-:Y:S01]  /*0b20*/  FFMA R21, R21, R17.reuse, R20 ;  /* 0x0000001115157223 */ /* 0x080fe20000000014 */
[----:B------:R-:W-:Y:S01]  /*0b30*/  FFMA R17, R35, R17, R16 ;  /* 0x0000001123117223 */ /* 0x000fe20000000010 */
[C---:B------:R-:W-:Y:S01]  /*0b40*/  FFMA R12, R22.reuse, R10, R47 ;  /* 0x0000000a160c7223 */ /* 0x040fe2000000002f */
[----:B------:R-:W-:Y:S01]  /*0b50*/  FFMA R16, R22, R14, R33 ;  /* 0x0000000e16107223 */ /* 0x000fe20000000021 */
[C---:B-1----:R-:W-:Y:S01]  /*0b60*/  FFMA R26, R8.reuse, R26, R25 ;  /* 0x0000001a081a7223 */ /* 0x042fe20000000019 */
[C---:B------:R-:W-:Y:S01]  /*0b70*/  FFMA R10, R8.reuse, R10, R39 ;  /* 0x0000000a080a7223 */ /* 0x040fe20000000027 */
[----:B------:R-:W-:Y:S01]  /*0b80*/  FFMA R14, R8, R14, R13 ;  /* 0x0000000e080e7223 */ /* 0x000fe2000000000d */
[-C--:B------:R-:W-:Y:S01]  /*0b90*/  FFMA R22, R22, R18.reuse, R21 ;  /* 0x0000001216167223 */ /* 0x080fe20000000015 */
[----:B------:R-:W-:Y:S01]  /*0ba0*/  FFMA R8, R8, R18, R17 ;  /* 0x0000001208087223 */ /* 0x000fe20000000011 */
[C---:B------:R-:W-:Y:S01]  /*0bb0*/  FFMA R41, R23.reuse, R11, R12 ;  /* 0x0000000b17297223 */ /* 0x040fe2000000000c */
[C---:B------:R-:W-:Y:S01]  /*0bc0*/  FFMA R45, R23.reuse, R15, R16 ;  /* 0x0000000f172d7223 */ /* 0x040fe20000000010 */
[----:B------:R-:W-:Y:S01]  /*0bd0*/  FFMA R33, R23, R19, R22 ;  /* 0x0000001317217223 */ /* 0x000fe20000000016 */
[-C--:B------:R-:W-:Y:S01]  /*0be0*/  FFMA R57, R27, R9.reuse, R26 ;  /* 0x000000091b397223 */ /* 0x080fe2000000001a */
[----:B------:R-:W-:Y:S01]  /*0bf0*/  FFMA R50, R11, R9, R10 ;  /* 0x000000090b327223 */ /* 0x000fe2000000000a */
[C---:B------:R-:W-:Y:S01]  /*0c00*/  FFMA R52, R9.reuse, R15, R14 ;  /* 0x0000000f09347223 */ /* 0x040fe2000000000e */
[----:B------:R-:W-:Y:S01]  /*0c10*/  FFMA R51, R9, R19, R8 ;  /* 0x0000001309337223 */ /* 0x000fe20000000008 */
[----:B------:R-:W-:Y:S06]  /*0c20*/  BRA.U UP0, `(.L_x_0) ;  /* 0xfffffff900247547 */ /* 0x000fec000b83ffff */
[----:B------:R-:W0:Y:S01]  /*0c30*/  S2R R2, SR_TID.X ;  /* 0x0000000000027919 */ /* 0x000e220000002100 */
[----:B------:R-:W1:Y:S01]  /*0c40*/  LDC.64 R4, c[0x0][0x390] ;  /* 0x0000e400ff047b82 */ /* 0x000e620000000a00 */
[----:B0-----:R-:W-:-:S04]  /*0c50*/  SHF.L.U32 R2, R2, 0x7, RZ ;  /* 0x0000000702027819 */ /* 0x001fc800000006ff */
[----:B------:R-:W-:Y:S02]  /*0c60*/  LOP3.LUT R6, R2, 0x180, RZ, 0xc0, !PT ;  /* 0x0000018002067812 */ /* 0x000fe400078ec0ff */
[C---:B------:R-:W-:Y:S02]  /*0c70*/  SHF.L.U32 R2, R0.reuse, 0x5, RZ ;  /* 0x0000000500027819 */ /* 0x040fe400000006ff */
[----:B------:R-:W-:Y:S02]  /*0c80*/  IADD3 R3, PT, PT, R3, R6, RZ ;  /* 0x0000000603037210 */ /* 0x000fe40007ffe0ff */
[----:B------:R-:W-:Y:S02]  /*0c90*/  LOP3.LUT R0, R0, 0xf, RZ, 0xc0, !PT ;  /* 0x0000000f00007812 */ /* 0x000fe400078ec0ff */
[----:B------:R-:W-:Y:S02]  /*0ca0*/  LOP3.LUT R2, R2, 0x1e00, RZ, 0xc0, !PT ;  /* 0x00001e0002027812 */ /* 0x000fe400078ec0ff */
[----:B------:R-:W-:-:S04]  /*0cb0*/  LEA R3, R0, R3, 0x2 ;  /* 0x0000000300037211 */ /* 0x000fc800078e10ff */
[----:B------:R-:W-:-:S05]  /*0cc0*/  IADD3 R3, PT, PT, R2, R3, RZ ;  /* 0x0000000302037210 */ /* 0x000fca0007ffe0ff */
[----:B-1----:R-:W-:-:S05]  /*0cd0*/  IMAD.WIDE.U32 R4, R3, 0x4, R4 ;  /* 0x0000000403047825 */ /* 0x002fca00078e0004 */
[----:B------:R-:W-:Y:S04]  /*0ce0*/  STG.E desc[UR8][R4.64], R54 ;  /* 0x0000003604007986 */ /* 0x000fe8000c101908 */
        /* <DEDUP_REMOVED lines=14> */
[----:B------:R-:W-:Y:S01]  /*0dd0*/  STG.E desc[UR8][R4.64+0x1010c], R51 ;  /* 0x01010c3304007986 */ /* 0x000fe2000c101908 */
[----:B------:R-:W-:Y:S05]  /*0de0*/  EXIT ;  /* 0x000000000000794d */ /* 0x000fea0003800000 */
.L_x_1:
[----:B------:R-:W-:-:S00]  /*0df0*/  BRA `(.L_x_1) ;  /* 0xfffffffc00fc7947 */ /* 0x000fc0000383ffff */
[----:B------:R-:W-:-:S00]  /*0e00*/  NOP ;  /* 0x0000000000007918 */ /* 0x000fc00000000000 */
[----:B------:R-:W-:-:S00]  /*0e10*/  NOP ;  /* 0x0000000000007918 */ /* 0x000fc00000000000 */
[----:B------:R-:W-:-:S00]  /*0e20*/  NOP ;  /* 0x0000000000007918 */ /* 0x000fc00000000000 */
[----:B------:R-:W-:-:S00]  /*0e30*/  NOP ;  /* 0x0000000000007918 */ /* 0x000fc00000000000 */
[----:B------:R-:W-:-:S00]  /*0e40*/  NOP ;  /* 0x0000000000007918 */ /* 0x000fc00000000000 */
[----:B------:R-:W-:-:S00]  /*0e50*/  NOP ;  /* 0x0000000000007918 */ /* 0x000fc00000000000 */
[----:B------:R-:W-:-:S00]  /*0e60*/  NOP ;  /* 0x0000000000007918 */ /* 0x000fc00000000000 */
[----:B------:R-:W-:-:S00]  /*0e70*/  NOP ;  /* 0x0000000000007918 */ /* 0x000fc00000000000 */
.L_x_2:


//--------------------- .nv.shared.my_kernel_kernel0 --------------------------
	.section	.nv.shared.my_kernel_kernel0,"aw",@nobits
	.sectionflags	@""
	.align	4
.nv.shared.my_kernel_kernel0:
	.zero		1792


//--------------------- .nv.shared.reserved.0     --------------------------
	.section	.nv.shared.reserved.0,"aw",@nobits
	.weak		__nv_reservedSMEM_offset_0_alias
	.size		__nv_reservedSMEM_offset_0_alias, 0, 64
	.other		__nv_reservedSMEM_offset_0_alias,@"STO_CUDA_RESERVED_SHARED STV_DEFAULT"
__nv_reservedSMEM_offset_0_alias:
	.zero		0
	.zero		64


//--------------------- .nv.constant0.my_kernel_kernel0 --------------------------
	.section	.nv.constant0.my_kernel_kernel0,"a",@progbits
	.sectionflags	@""
	.align	4
.nv.constant0.my_kernel_kernel0:
	.zero		920


//--------------------- SYMBOLS --------------------------

	.type		.nv.reservedSmem.offset0,@object
	.size		.nv.reservedSmem.offset0,0x4
	.type		.nv.reservedSmem.cap,@object
	.size		.nv.reservedSmem.cap,0x4
